//
// Generated by NVIDIA NVVM Compiler
//
// Compiler Build ID: CL-36424714
// Cuda compilation tools, release 13.0, V13.0.88
// Based on NVVM 20.0.0
//

.version 9.0
.target sm_100
.address_size 64

	// .globl	_Z24mmul_tiled_double_bufferPKfS0_Pfi
// _ZZ24mmul_tiled_double_bufferPKfS0_PfiE8a_shared has been demoted
// _ZZ24mmul_tiled_double_bufferPKfS0_PfiE8b_shared has been demoted

.visible .entry _Z24mmul_tiled_double_bufferPKfS0_Pfi(
	.param .u64 .ptr .align 1 _Z24mmul_tiled_double_bufferPKfS0_Pfi_param_0,
	.param .u64 .ptr .align 1 _Z24mmul_tiled_double_bufferPKfS0_Pfi_param_1,
	.param .u64 .ptr .align 1 _Z24mmul_tiled_double_bufferPKfS0_Pfi_param_2,
	.param .u32 _Z24mmul_tiled_double_bufferPKfS0_Pfi_param_3
)
{
	.reg .pred 	%p<15>;
	.reg .b32 	%r<82>;
	.reg .b32 	%f<107>;
	.reg .b64 	%rd<17>;
	// demoted variable
	.shared .align 4 .b8 _ZZ24mmul_tiled_double_bufferPKfS0_PfiE8a_shared[8192];
	// demoted variable
	.shared .align 4 .b8 _ZZ24mmul_tiled_double_bufferPKfS0_PfiE8b_shared[8192];
	ld.param.u64 	%rd4, [_Z24mmul_tiled_double_bufferPKfS0_Pfi_param_0];
	ld.param.u64 	%rd5, [_Z24mmul_tiled_double_bufferPKfS0_Pfi_param_1];
	ld.param.u64 	%rd3, [_Z24mmul_tiled_double_bufferPKfS0_Pfi_param_2];
	ld.param.u32 	%r29, [_Z24mmul_tiled_double_bufferPKfS0_Pfi_param_3];
	cvta.to.global.u64 	%rd1, %rd5;
	cvta.to.global.u64 	%rd2, %rd4;
	mov.u32 	%r30, %ctaid.y;
	shl.b32 	%r31, %r30, 5;
	mov.u32 	%r77, %tid.y;
	add.s32 	%r2, %r31, %r77;
	mov.u32 	%r32, %ctaid.x;
	shl.b32 	%r3, %r32, 5;
	mov.u32 	%r75, %tid.x;
	add.s32 	%r5, %r3, %r75;
	setp.ge.s32 	%p1, %r2, %r29;
	setp.gt.u32 	%p2, %r75, 31;
	shl.b32 	%r34, %r77, 7;
	mov.u32 	%r35, _ZZ24mmul_tiled_double_bufferPKfS0_PfiE8a_shared;
	add.s32 	%r6, %r35, %r34;
	shl.b32 	%r36, %r75, 2;
	add.s32 	%r7, %r6, %r36;
	or.pred  	%p3, %p1, %p2;
	@%p3 bra 	$L__BB0_2;
	mad.lo.s32 	%r38, %r29, %r2, %r75;
	mul.wide.u32 	%rd6, %r38, 4;
	add.s64 	%rd7, %rd2, %rd6;
	ld.global.f32 	%f4, [%rd7];
	st.shared.f32 	[%r7], %f4;
	bra.uni 	$L__BB0_3;
$L__BB0_2:
	mov.b32 	%r37, 0;
	st.shared.u32 	[%r7], %r37;
$L__BB0_3:
	setp.ge.s32 	%p4, %r5, %r29;
	setp.gt.u32 	%p5, %r77, 31;
	mov.u32 	%r41, _ZZ24mmul_tiled_double_bufferPKfS0_PfiE8b_shared;
	add.s32 	%r42, %r41, %r34;
	add.s32 	%r8, %r42, %r36;
	or.pred  	%p6, %p4, %p5;
	@%p6 bra 	$L__BB0_5;
	mad.lo.s32 	%r45, %r29, %r77, %r5;
	mul.wide.u32 	%rd8, %r45, 4;
	add.s64 	%rd9, %rd1, %rd8;
	ld.global.f32 	%f5, [%rd9];
	st.shared.f32 	[%r8], %f5;
	bra.uni 	$L__BB0_6;
$L__BB0_5:
	mov.b32 	%r44, 0;
	st.shared.u32 	[%r8], %r44;
$L__BB0_6:
	bar.sync 	0;
	add.s32 	%r46, %r29, 31;
	shr.s32 	%r47, %r46, 31;
	shr.u32 	%r48, %r47, 27;
	add.s32 	%r49, %r46, %r48;
	shr.s32 	%r9, %r49, 5;
	setp.lt.s32 	%p7, %r29, 1;
	mov.f32 	%f106, 0f00000000;
	@%p7 bra 	$L__BB0_18;
	add.s32 	%r10, %r41, %r36;
	max.s32 	%r53, %r9, 1;
	neg.s32 	%r79, %r53;
	add.s32 	%r54, %r77, 32;
	mad.lo.s32 	%r55, %r29, %r54, %r75;
	add.s32 	%r78, %r55, %r3;
	shl.b32 	%r13, %r29, 5;
	mad.lo.s32 	%r76, %r29, %r2, %r75;
	mov.f32 	%f106, 0f00000000;
	mov.b32 	%r80, 0;
	mov.u32 	%r81, %r80;
$L__BB0_8:
	mov.u32 	%r21, %r81;
	not.b32 	%r56, %r21;
	and.b32  	%r81, %r56, 1;
	add.s32 	%r80, %r80, 1;
	setp.ge.s32 	%p8, %r80, %r9;
	@%p8 bra 	$L__BB0_17;
	setp.ge.s32 	%p9, %r2, %r29;
	@%p9 bra 	$L__BB0_12;
	add.s32 	%r57, %r75, 32;
	setp.ge.u32 	%p10, %r57, %r29;
	@%p10 bra 	$L__BB0_12;
	add.s32 	%r61, %r76, 32;
	mul.wide.u32 	%rd10, %r61, 4;
	add.s64 	%rd11, %rd2, %rd10;
	ld.global.f32 	%f8, [%rd11];
	shl.b32 	%r62, %r81, 12;
	add.s32 	%r63, %r7, %r62;
	st.shared.f32 	[%r63], %f8;
	bra.uni 	$L__BB0_13;
$L__BB0_12:
	shl.b32 	%r58, %r81, 12;
	add.s32 	%r59, %r7, %r58;
	mov.b32 	%r60, 0;
	st.shared.u32 	[%r59], %r60;
$L__BB0_13:
	setp.ge.s32 	%p11, %r5, %r29;
	@%p11 bra 	$L__BB0_16;
	add.s32 	%r64, %r77, 32;
	setp.ge.u32 	%p12, %r64, %r29;
	@%p12 bra 	$L__BB0_16;
	mul.wide.u32 	%rd12, %r78, 4;
	add.s64 	%rd13, %rd1, %rd12;
	ld.global.f32 	%f9, [%rd13];
	shl.b32 	%r68, %r81, 12;
	add.s32 	%r69, %r8, %r68;
	st.shared.f32 	[%r69], %f9;
	bra.uni 	$L__BB0_17;
$L__BB0_16:
	shl.b32 	%r65, %r81, 12;
	add.s32 	%r66, %r8, %r65;
	mov.b32 	%r67, 0;
	st.shared.u32 	[%r66], %r67;
$L__BB0_17:
	shl.b32 	%r70, %r21, 12;
	add.s32 	%r71, %r6, %r70;
	add.s32 	%r72, %r10, %r70;
	ld.shared.f32 	%f10, [%r71];
	ld.shared.f32 	%f11, [%r72];
	fma.rn.f32 	%f12, %f10, %f11, %f106;
	ld.shared.f32 	%f13, [%r71+4];
	ld.shared.f32 	%f14, [%r72+128];
	fma.rn.f32 	%f15, %f13, %f14, %f12;
	ld.shared.f32 	%f16, [%r71+8];
	ld.shared.f32 	%f17, [%r72+256];
	fma.rn.f32 	%f18, %f16, %f17, %f15;
	ld.shared.f32 	%f19, [%r71+12];
	ld.shared.f32 	%f20, [%r72+384];
	fma.rn.f32 	%f21, %f19, %f20, %f18;
	ld.shared.f32 	%f22, [%r71+16];
	ld.shared.f32 	%f23, [%r72+512];
	fma.rn.f32 	%f24, %f22, %f23, %f21;
	ld.shared.f32 	%f25, [%r71+20];
	ld.shared.f32 	%f26, [%r72+640];
	fma.rn.f32 	%f27, %f25, %f26, %f24;
	ld.shared.f32 	%f28, [%r71+24];
	ld.shared.f32 	%f29, [%r72+768];
	fma.rn.f32 	%f30, %f28, %f29, %f27;
	ld.shared.f32 	%f31, [%r71+28];
	ld.shared.f32 	%f32, [%r72+896];
	fma.rn.f32 	%f33, %f31, %f32, %f30;
	ld.shared.f32 	%f34, [%r71+32];
	ld.shared.f32 	%f35, [%r72+1024];
	fma.rn.f32 	%f36, %f34, %f35, %f33;
	ld.shared.f32 	%f37, [%r71+36];
	ld.shared.f32 	%f38, [%r72+1152];
	fma.rn.f32 	%f39, %f37, %f38, %f36;
	ld.shared.f32 	%f40, [%r71+40];
	ld.shared.f32 	%f41, [%r72+1280];
	fma.rn.f32 	%f42, %f40, %f41, %f39;
	ld.shared.f32 	%f43, [%r71+44];
	ld.shared.f32 	%f44, [%r72+1408];
	fma.rn.f32 	%f45, %f43, %f44, %f42;
	ld.shared.f32 	%f46, [%r71+48];
	ld.shared.f32 	%f47, [%r72+1536];
	fma.rn.f32 	%f48, %f46, %f47, %f45;
	ld.shared.f32 	%f49, [%r71+52];
	ld.shared.f32 	%f50, [%r72+1664];
	fma.rn.f32 	%f51, %f49, %f50, %f48;
	ld.shared.f32 	%f52, [%r71+56];
	ld.shared.f32 	%f53, [%r72+1792];
	fma.rn.f32 	%f54, %f52, %f53, %f51;
	ld.shared.f32 	%f55, [%r71+60];
	ld.shared.f32 	%f56, [%r72+1920];
	fma.rn.f32 	%f57, %f55, %f56, %f54;
	ld.shared.f32 	%f58, [%r71+64];
	ld.shared.f32 	%f59, [%r72+2048];
	fma.rn.f32 	%f60, %f58, %f59, %f57;
	ld.shared.f32 	%f61, [%r71+68];
	ld.shared.f32 	%f62, [%r72+2176];
	fma.rn.f32 	%f63, %f61, %f62, %f60;
	ld.shared.f32 	%f64, [%r71+72];
	ld.shared.f32 	%f65, [%r72+2304];
	fma.rn.f32 	%f66, %f64, %f65, %f63;
	ld.shared.f32 	%f67, [%r71+76];
	ld.shared.f32 	%f68, [%r72+2432];
	fma.rn.f32 	%f69, %f67, %f68, %f66;
	ld.shared.f32 	%f70, [%r71+80];
	ld.shared.f32 	%f71, [%r72+2560];
	fma.rn.f32 	%f72, %f70, %f71, %f69;
	ld.shared.f32 	%f73, [%r71+84];
	ld.shared.f32 	%f74, [%r72+2688];
	fma.rn.f32 	%f75, %f73, %f74, %f72;
	ld.shared.f32 	%f76, [%r71+88];
	ld.shared.f32 	%f77, [%r72+2816];
	fma.rn.f32 	%f78, %f76, %f77, %f75;
	ld.shared.f32 	%f79, [%r71+92];
	ld.shared.f32 	%f80, [%r72+2944];
	fma.rn.f32 	%f81, %f79, %f80, %f78;
	ld.shared.f32 	%f82, [%r71+96];
	ld.shared.f32 	%f83, [%r72+3072];
	fma.rn.f32 	%f84, %f82, %f83, %f81;
	ld.shared.f32 	%f85, [%r71+100];
	ld.shared.f32 	%f86, [%r72+3200];
	fma.rn.f32 	%f87, %f85, %f86, %f84;
	ld.shared.f32 	%f88, [%r71+104];
	ld.shared.f32 	%f89, [%r72+3328];
	fma.rn.f32 	%f90, %f88, %f89, %f87;
	ld.shared.f32 	%f91, [%r71+108];
	ld.shared.f32 	%f92, [%r72+3456];
	fma.rn.f32 	%f93, %f91, %f92, %f90;
	ld.shared.f32 	%f94, [%r71+112];
	ld.shared.f32 	%f95, [%r72+3584];
	fma.rn.f32 	%f96, %f94, %f95, %f93;
	ld.shared.f32 	%f97, [%r71+116];
	ld.shared.f32 	%f98, [%r72+3712];
	fma.rn.f32 	%f99, %f97, %f98, %f96;
	ld.shared.f32 	%f100, [%r71+120];
	ld.shared.f32 	%f101, [%r72+3840];
	fma.rn.f32 	%f102, %f100, %f101, %f99;
	ld.shared.f32 	%f103, [%r71+124];
	ld.shared.f32 	%f104, [%r72+3968];
	fma.rn.f32 	%f106, %f103, %f104, %f102;
	bar.sync 	0;
	add.s32 	%r79, %r79, 1;
	setp.ne.s32 	%p13, %r79, 0;
	add.s32 	%r78, %r78, %r13;
	add.s32 	%r77, %r77, 32;
	add.s32 	%r76, %r76, 32;
	add.s32 	%r75, %r75, 32;
	@%p13 bra 	$L__BB0_8;
$L__BB0_18:
	max.s32 	%r73, %r2, %r5;
	setp.ge.s32 	%p14, %r73, %r29;
	@%p14 bra 	$L__BB0_20;
	mad.lo.s32 	%r74, %r29, %r2, %r5;
	cvta.to.global.u64 	%rd14, %rd3;
	mul.wide.s32 	%rd15, %r74, 4;
	add.s64 	%rd16, %rd14, %rd15;
	st.global.f32 	[%rd16], %f106;
$L__BB0_20:
	ret;

}


// ===== COMPILED SASS (sm_100) =====

	.target	sm_100

	.elftype	@"ET_EXEC"


//--------------------- .note.nv.tkinfo           --------------------------
	.section	.note.nv.tkinfo,"",@"SHT_NOTE"
	.sectionflags	@"SHF_NOTE_NV_TKINFO"
	.tkinfo
        /*0018*/ 	.word	0x00000002
        /*0030*/ 	.string	""
        /*0030*/ 	.string	"ptxas"
        /*0030*/ 	.string	"Cuda compilation tools, release 13.0, V13.0.88"
        /*0030*/ 	.string	"Build cuda_13.0.r13.0/compiler.36424714_0"
        /*0030*/ 	.string	"-arch sm_100 -m 64 "



//--------------------- .note.nv.cuinfo           --------------------------
	.section	.note.nv.cuinfo,"",@"SHT_NOTE"
	.sectionflags	@"SHF_NOTE_NV_CUINFO"
        /*0018*/ 	.short	0x0002
        /*001a*/ 	.short	0x0064
        /*001c*/ 	.short	0x0082
	.zero		2


//--------------------- .nv.info                  --------------------------
	.section	.nv.info,"",@"SHT_CUDA_INFO"
	.align	4


	//----- nvinfo : EIATTR_REGCOUNT
	.align		4
        /*0000*/ 	.byte	0x04, 0x2f
        /*0002*/ 	.short	(.L_1 - .L_0)
	.align		4
.L_0:
        /*0004*/ 	.word	index@(_Z24mmul_tiled_double_bufferPKfS0_Pfi)
        /*0008*/ 	.word	0x00000020


	//----- nvinfo : EIATTR_FRAME_SIZE
	.align		4
.L_1:
        /*000c*/ 	.byte	0x04, 0x11
        /*000e*/ 	.short	(.L_3 - .L_2)
	.align		4
.L_2:
        /*0010*/ 	.word	index@(_Z24mmul_tiled_double_bufferPKfS0_Pfi)
        /*0014*/ 	.word	0x00000000


	//----- nvinfo : EIATTR_MIN_STACK_SIZE
	.align		4
.L_3:
        /*0018*/ 	.byte	0x04, 0x12
        /*001a*/ 	.short	(.L_5 - .L_4)
	.align		4
.L_4:
        /*001c*/ 	.word	index@(_Z24mmul_tiled_double_bufferPKfS0_Pfi)
        /*0020*/ 	.word	0x00000000
.L_5:


//--------------------- .nv.compat                --------------------------
	.section	.nv.compat,"",@"SHT_CUDA_COMPAT_INFO"
	.align	4
        /*0000*/ 	.byte	0x02, 0x09, 0x00, 0x00, 0x02, 0x02, 0x01, 0x00, 0x02, 0x05, 0x05, 0x00, 0x03, 0x07, 0x01, 0x01
        /*0010*/ 	.byte	0x02, 0x03, 0x00, 0x00, 0x02, 0x06, 0x01, 0x00, 0x04, 0x0b, 0x08, 0x00, 0x09, 0x00, 0x00, 0x00
        /*0020*/ 	.byte	0x00, 0x00, 0x00, 0x00


//--------------------- .nv.info._Z24mmul_tiled_double_bufferPKfS0_Pfi --------------------------
	.section	.nv.info._Z24mmul_tiled_double_bufferPKfS0_Pfi,"",@"SHT_CUDA_INFO"
	.sectionflags	@""
	.align	4


	//----- nvinfo : EIATTR_CUDA_API_VERSION
	.align		4
        /*0000*/ 	.byte	0x04, 0x37
        /*0002*/ 	.short	(.L_7 - .L_6)
.L_6:
        /*0004*/ 	.word	0x00000082


	//----- nvinfo : EIATTR_KPARAM_INFO
	.align		4
.L_7:
        /*0008*/ 	.byte	0x04, 0x17
        /*000a*/ 	.short	(.L_9 - .L_8)
.L_8:
        /*000c*/ 	.word	0x00000000
        /*0010*/ 	.short	0x0003
        /*0012*/ 	.short	0x0018
        /*0014*/ 	.byte	0x00, 0xf0, 0x11, 0x00


	//----- nvinfo : EIATTR_KPARAM_INFO
	.align		4
.L_9:
        /*0018*/ 	.byte	0x04, 0x17
        /*001a*/ 	.short	(.L_11 - .L_10)
.L_10:
        /*001c*/ 	.word	0x00000000
        /*0020*/ 	.short	0x0002
        /*0022*/ 	.short	0x0010
        /*0024*/ 	.byte	0x00, 0xf5, 0x21, 0x00


	//----- nvinfo : EIATTR_KPARAM_INFO
	.align		4
.L_11:
        /*0028*/ 	.byte	0x04, 0x17
        /*002a*/ 	.short	(.L_13 - .L_12)
.L_12:
        /*002c*/ 	.word	0x00000000
        /*0030*/ 	.short	0x0001
        /*0032*/ 	.short	0x0008
        /*0034*/ 	.byte	0x00, 0xf5, 0x21, 0x00


	//----- nvinfo : EIATTR_KPARAM_INFO
	.align		4
.L_13:
        /*0038*/ 	.byte	0x04, 0x17
        /*003a*/ 	.short	(.L_15 - .L_14)
.L_14:
        /*003c*/ 	.word	0x00000000
        /*0040*/ 	.short	0x0000
        /*0042*/ 	.short	0x0000
        /*0044*/ 	.byte	0x00, 0xf5, 0x21, 0x00


	//----- nvinfo : EIATTR_SPARSE_MMA_MASK
	.align		4
.L_15:
        /*0048*/ 	.byte	0x03, 0x50
        /*004a*/ 	.short	0x0000


	//----- nvinfo : EIATTR_MAXREG_COUNT
	.align		4
        /*004c*/ 	.byte	0x03, 0x1b
        /*004e*/ 	.short	0x00ff


	//----- nvinfo : EIATTR_NUM_BARRIERS
	.align		4
        /*0050*/ 	.byte	0x02, 0x4c
        /*0052*/ 	.byte	0x01
	.zero		1


	//----- nvinfo : EIATTR_MERCURY_ISA_VERSION
	.align		4
        /*0054*/ 	.byte	0x03, 0x5f
        /*0056*/ 	.short	0x0101


	//----- nvinfo : EIATTR_VRC_CTA_INIT_COUNT
	.align		4
        /*0058*/ 	.byte	0x02, 0x4a
	.zero		1
	.zero		1


	//----- nvinfo : EIATTR_EXIT_INSTR_OFFSETS
	.align		4
        /*005c*/ 	.byte	0x04, 0x1c
        /*005e*/ 	.short	(.L_17 - .L_16)


	//   ....[0]....
.L_16:
        /*0060*/ 	.word	0x00000a90


	//   ....[1]....
        /*0064*/ 	.word	0x00000ae0


	//----- nvinfo : EIATTR_CRS_STACK_SIZE
	.align		4
.L_17:
        /*0068*/ 	.byte	0x04, 0x1e
        /*006a*/ 	.short	(.L_19 - .L_18)
.L_18:
        /*006c*/ 	.word	0x00000000


	//----- nvinfo : EIATTR_CBANK_PARAM_SIZE
	.align		4
.L_19:
        /*0070*/ 	.byte	0x03, 0x19
        /*0072*/ 	.short	0x001c


	//----- nvinfo : EIATTR_PARAM_CBANK
	.align		4
        /*0074*/ 	.byte	0x04, 0x0a
        /*0076*/ 	.short	(.L_21 - .L_20)
	.align		4
.L_20:
        /*0078*/ 	.word	index@(.nv.constant0._Z24mmul_tiled_double_bufferPKfS0_Pfi)
        /*007c*/ 	.short	0x0380
        /*007e*/ 	.short	0x001c


	//----- nvinfo : EIATTR_SW_WAR
	.align		4
.L_21:
        /*0080*/ 	.byte	0x04, 0x36
        /*0082*/ 	.short	(.L_23 - .L_22)
.L_22:
        /*0084*/ 	.word	0x00000008
.L_23:


//--------------------- .nv.callgraph             --------------------------
	.section	.nv.callgraph,"",@"SHT_CUDA_CALLGRAPH"
	.align	4
	.sectionentsize	8
	.align		4
        /*0000*/ 	.word	0x00000000
	.align		4
        /*0004*/ 	.word	0xffffffff
	.align		4
        /*0008*/ 	.word	0x00000000
	.align		4
        /*000c*/ 	.word	0xfffffffe
	.align		4
        /*0010*/ 	.word	0x00000000
	.align		4
        /*0014*/ 	.word	0xfffffffd
	.align		4
        /*0018*/ 	.word	0x00000000
	.align		4
        /*001c*/ 	.word	0xfffffffc


//--------------------- .text._Z24mmul_tiled_double_bufferPKfS0_Pfi --------------------------
	.section	.text._Z24mmul_tiled_double_bufferPKfS0_Pfi,"ax",@progbits
	.align	128
        .global         _Z24mmul_tiled_double_bufferPKfS0_Pfi
        .type           _Z24mmul_tiled_double_bufferPKfS0_Pfi,@function
        .size           _Z24mmul_tiled_double_bufferPKfS0_Pfi,(.L_x_6 - _Z24mmul_tiled_double_bufferPKfS0_Pfi)
        .other          _Z24mmul_tiled_double_bufferPKfS0_Pfi,@"STO_CUDA_ENTRY STV_DEFAULT"
_Z24mmul_tiled_double_bufferPKfS0_Pfi:
.text._Z24mmul_tiled_double_bufferPKfS0_Pfi:
[----:B------:R-:W-:Y:S01]  /*0000*/  LDC R1, c[0x0][0x37c] ;  /* 0x0000df00ff017b82 */ /* 0x000fe20000000800 */
[----:B------:R-:W0:Y:S01]  /*0010*/  S2R R23, SR_CTAID.Y ;  /* 0x0000000000177919 */ /* 0x000e220000002600 */
[----:B------:R-:W1:Y:S01]  /*0020*/  LDCU UR4, c[0x0][0x398] ;  /* 0x00007300ff0477ac */ /* 0x000e620008000800 */
[----:B------:R-:W0:Y:S01]  /*0030*/  S2R R19, SR_TID.Y ;  /* 0x0000000000137919 */ /* 0x000e220000002200 */
[----:B------:R-:W2:Y:S01]  /*0040*/  LDCU.64 UR8, c[0x0][0x358] ;  /* 0x00006b00ff0877ac */ /* 0x000ea20008000a00 */
[----:B------:R-:W3:Y:S01]  /*0050*/  S2R R18, SR_TID.X ;  /* 0x0000000000127919 */ /* 0x000ee20000002100 */
[----:B------:R-:W4:Y:S01]  /*0060*/  S2R R5, SR_CTAID.X ;  /* 0x0000000000057919 */ /* 0x000f220000002500 */
[----:B-1----:R-:W-:Y:S02]  /*0070*/  MOV R8, UR4 ;  /* 0x0000000400087c02 */ /* 0x002fe40008000f00 */
[----:B0-----:R-:W-:Y:S02]  /*0080*/  LEA R23, R23, R19, 0x5 ;  /* 0x0000001317177211 */ /* 0x001fe400078e28ff */
[----:B------:R-:W-:-:S02]  /*0090*/  ISETP.GT.U32.AND P0, PT, R19, 0x1f, PT ;  /* 0x0000001f1300780c */ /* 0x000fc40003f04070 */
[----:B---3--:R-:W-:Y:S02]  /*00a0*/  ISETP.GT.U32.AND P1, PT, R18, 0x1f, PT ;  /* 0x0000001f1200780c */ /* 0x008fe40003f24070 */
[----:B----4-:R-:W-:Y:S02]  /*00b0*/  LEA R22, R5, R18, 0x5 ;  /* 0x0000001205167211 */ /* 0x010fe400078e28ff */
[-C--:B------:R-:W-:Y:S02]  /*00c0*/  ISETP.GE.OR P1, PT, R23, R8.reuse, P1 ;  /* 0x000000081700720c */ /* 0x080fe40000f26670 */
[----:B------:R-:W-:-:S11]  /*00d0*/  ISETP.GE.OR P0, PT, R22, R8, P0 ;  /* 0x000000081600720c */ /* 0x000fd60000706670 */
[----:B------:R-:W0:Y:S01]  /*00e0*/  @!P1 LDC.64 R2, c[0x0][0x380] ;  /* 0x0000e000ff029b82 */ /* 0x000e220000000a00 */
[-C--:B------:R-:W-:Y:S02]  /*00f0*/  @!P1 IMAD R9, R23, R8.reuse, R18 ;  /* 0x0000000817099224 */ /* 0x080fe400078e0212 */
[----:B------:R-:W-:-:S05]  /*0100*/  @!P0 IMAD R11, R19, R8, R22 ;  /* 0x00000008130b8224 */ /* 0x000fca00078e0216 */
[----:B------:R-:W1:Y:S01]  /*0110*/  @!P0 LDC.64 R6, c[0x0][0x388] ;  /* 0x0000e200ff068b82 */ /* 0x000e620000000a00 */
[----:B0-----:R-:W-:-:S06]  /*0120*/  @!P1 IMAD.WIDE.U32 R2, R9, 0x4, R2 ;  /* 0x0000000409029825 */ /* 0x001fcc00078e0002 */
[----:B--2---:R0:W2:Y:S01]  /*0130*/  @!P1 LDG.E R2, desc[UR8][R2.64] ;  /* 0x0000000802029981 */ /* 0x0040a2000c1e1900 */
[----:B-1----:R-:W-:-:S06]  /*0140*/  @!P0 IMAD.WIDE.U32 R6, R11, 0x4, R6 ;  /* 0x000000040b068825 */ /* 0x002fcc00078e0006 */
[----:B------:R-:W3:Y:S01]  /*0150*/  @!P0 LDG.E R6, desc[UR8][R6.64] ;  /* 0x0000000806068981 */ /* 0x000ee2000c1e1900 */
[----:B------:R-:W1:Y:S01]  /*0160*/  S2UR UR6, SR_CgaCtaId ;  /* 0x00000000000679c3 */ /* 0x000e620000008800 */
[----:B------:R-:W-:Y:S02]  /*0170*/  UMOV UR4, 0x400 ;  /* 0x0000040000047882 */ /* 0x000fe40000000000 */
[----:B------:R-:W-:Y:S02]  /*0180*/  UIADD3 UR5, UPT, UPT, UR4, 0x2000, URZ ;  /* 0x0000200004057890 */ /* 0x000fe4000fffe0ff */
[----:B-1----:R-:W-:Y:S02]  /*0190*/  ULEA UR4, UR6, UR4, 0x18 ;  /* 0x0000000406047291 */ /* 0x002fe4000f8ec0ff */
[----:B------:R-:W-:-:S04]  /*01a0*/  ULEA UR5, UR6, UR5, 0x18 ;  /* 0x0000000506057291 */ /* 0x000fc8000f8ec0ff */
[C---:B------:R-:W-:Y:S02]  /*01b0*/  LEA R20, R19.reuse, UR4, 0x7 ;  /* 0x0000000413147c11 */ /* 0x040fe4000f8e38ff */
[----:B------:R-:W-:Y:S02]  /*01c0*/  LEA R17, R19, UR5, 0x7 ;  /* 0x0000000513117c11 */ /* 0x000fe4000f8e38ff */
[C---:B------:R-:W-:Y:S02]  /*01d0*/  LEA R21, R18.reuse, R20, 0x2 ;  /* 0x0000001412157211 */ /* 0x040fe400078e10ff */
[----:B------:R-:W-:Y:S02]  /*01e0*/  LEA R17, R18, R17, 0x2 ;  /* 0x0000001112117211 */ /* 0x000fe400078e10ff */
[----:B------:R-:W-:Y:S01]  /*01f0*/  IADD3 R0, PT, PT, R8, 0x1f, RZ ;  /* 0x0000001f08007810 */ /* 0x000fe20007ffe0ff */
[----:B------:R-:W-:-:S03]  /*0200*/  HFMA2 R11, -RZ, RZ, 0, 0 ;  /* 0x00000000ff0b7431 */ /* 0x000fc600000001ff */
[----:B0-----:R-:W-:-:S04]  /*0210*/  SHF.R.S32.HI R3, RZ, 0x1f, R0 ;  /* 0x0000001fff037819 */ /* 0x001fc80000011400 */
[----:B------:R-:W-:Y:S01]  /*0220*/  LEA.HI R16, R3, R0, RZ, 0x5 ;  /* 0x0000000003107211 */ /* 0x000fe200078f28ff */
[----:B--2---:R0:W-:Y:S04]  /*0230*/  @!P1 STS [R21], R2 ;  /* 0x0000000215009388 */ /* 0x0041e80000000800 */
[----:B------:R0:W-:Y:S04]  /*0240*/  @P1 STS [R21], RZ ;  /* 0x000000ff15001388 */ /* 0x0001e80000000800 */
[----:B---3--:R0:W-:Y:S04]  /*0250*/  @!P0 STS [R17], R6 ;  /* 0x0000000611008388 */ /* 0x0081e80000000800 */
[----:B------:R0:W-:Y:S01]  /*0260*/  @P0 STS [R17], RZ ;  /* 0x000000ff11000388 */ /* 0x0001e20000000800 */
[----:B------:R-:W-:Y:S01]  /*0270*/  BAR.SYNC.DEFER_BLOCKING 0x0 ;  /* 0x0000000000007b1d */ /* 0x000fe20000010000 */
[----:B------:R-:W-:-:S13]  /*0280*/  ISETP.GE.AND P0, PT, R8, 0x1, PT ;  /* 0x000000010800780c */ /* 0x000fda0003f06270 */
[----:B0-----:R-:W-:Y:S05]  /*0290*/  @!P0 BRA `(.L_x_0) ;  /* 0x0000000400f48947 */ /* 0x001fea0003800000 */
[----:B------:R-:W0:Y:S01]  /*02a0*/  LDC R3, c[0x0][0x398] ;  /* 0x0000e600ff037b82 */ /* 0x000e220000000800 */
[----:B------:R-:W-:Y:S01]  /*02b0*/  IADD3 R7, PT, PT, R19, 0x20, RZ ;  /* 0x0000002013077810 */ /* 0x000fe20007ffe0ff */
[----:B------:R-:W1:Y:S01]  /*02c0*/  LDCU UR6, c[0x0][0x398] ;  /* 0x00007300ff0677ac */ /* 0x000e620008000800 */
[----:B------:R-:W-:Y:S02]  /*02d0*/  SHF.R.S32.HI R16, RZ, 0x5, R16 ;  /* 0x00000005ff107819 */ /* 0x000fe40000011410 */
[----:B------:R-:W-:Y:S01]  /*02e0*/  MOV R11, RZ ;  /* 0x000000ff000b7202 */ /* 0x000fe20000000f00 */
[-C--:B------:R-:W-:Y:S01]  /*02f0*/  IMAD R0, R7, R8.reuse, R18 ;  /* 0x0000000807007224 */ /* 0x080fe200078e0212 */
[----:B------:R-:W-:Y:S01]  /*0300*/  VIMNMX R6, PT, PT, R16, 0x1, !PT ;  /* 0x0000000110067848 */ /* 0x000fe20007fe0100 */
[----:B------:R-:W-:Y:S01]  /*0310*/  UMOV UR4, URZ ;  /* 0x000000ff00047c82 */ /* 0x000fe20008000000 */
[----:B------:R-:W-:Y:S01]  /*0320*/  LEA R7, R18, UR5, 0x2 ;  /* 0x0000000512077c11 */ /* 0x000fe2000f8e10ff */
[----:B------:R-:W-:Y:S01]  /*0330*/  IMAD R5, R5, 0x20, R0 ;  /* 0x0000002005057824 */ /* 0x000fe200078e0200 */
[----:B------:R-:W-:Y:S01]  /*0340*/  MOV R2, RZ ;  /* 0x000000ff00027202 */ /* 0x000fe20000000f00 */
[----:B------:R-:W-:Y:S01]  /*0350*/  IMAD R0, R23, R8, R18 ;  /* 0x0000000817007224 */ /* 0x000fe200078e0212 */
[----:B------:R-:W-:-:S07]  /*0360*/  IADD3 R6, PT, PT, -R6, RZ, RZ ;  /* 0x000000ff06067210 */ /* 0x000fce0007ffe1ff */
.L_x_4:
[----:B------:R-:W-:Y:S01]  /*0370*/  UIADD3 UR4, UPT, UPT, UR4, 0x1, URZ ;  /* 0x0000000104047890 */ /* 0x000fe2000fffe0ff */
[----:B------:R-:W-:Y:S02]  /*0380*/  MOV R10, R2 ;  /* 0x00000002000a7202 */ /* 0x000fe40000000f00 */
[----:B------:R-:W-:-:S03]  /*0390*/  LOP3.LUT R2, R2, 0x1, RZ, 0xc, !PT ;  /* 0x0000000102027812 */ /* 0x000fc600078e0cff */
[----:B------:R-:W-:-:S13]  /*03a0*/  ISETP.LE.AND P0, PT, R16, UR4, PT ;  /* 0x0000000410007c0c */ /* 0x000fda000bf03270 */
[----:B------:R-:W-:Y:S05]  /*03b0*/  @P0 BRA `(.L_x_1) ;  /* 0x0000000000600947 */ /* 0x000fea0003800000 */
[----:B------:R-:W-:-:S04]  /*03c0*/  IADD3 R4, PT, PT, R18, 0x20, RZ ;  /* 0x0000002012047810 */ /* 0x000fc80007ffe0ff */
[----:B-1----:R-:W-:-:S04]  /*03d0*/  ISETP.GE.U32.AND P0, PT, R4, UR6, PT ;  /* 0x0000000604007c0c */ /* 0x002fc8000bf06070 */
[----:B------:R-:W-:-:S13]  /*03e0*/  ISETP.GE.OR P0, PT, R23, UR6, P0 ;  /* 0x0000000617007c0c */ /* 0x000fda0008706670 */
[----:B------:R-:W1:Y:S01]  /*03f0*/  @!P0 LDC.64 R8, c[0x0][0x380] ;  /* 0x0000e000ff088b82 */ /* 0x000e620000000a00 */
[----:B------:R-:W-:-:S04]  /*0400*/  @!P0 VIADD R13, R0, 0x20 ;  /* 0x00000020000d8836 */ /* 0x000fc80000000000 */
[----:B-1----:R-:W-:-:S06]  /*0410*/  @!P0 IMAD.WIDE.U32 R8, R13, 0x4, R8 ;  /* 0x000000040d088825 */ /* 0x002fcc00078e0008 */
[----:B------:R-:W2:Y:S01]  /*0420*/  @!P0 LDG.E R8, desc[UR8][R8.64] ;  /* 0x0000000808088981 */ /* 0x000ea2000c1e1900 */
[----:B------:R-:W-:Y:S01]  /*0430*/  LEA R13, R2, R21, 0xc ;  /* 0x00000015020d7211 */ /* 0x000fe200078e60ff */
[----:B------:R-:W-:Y:S01]  /*0440*/  BSSY.RECONVERGENT B0, `(.L_x_1) ;  /* 0x000000f000007945 */ /* 0x000fe20003800200 */
[----:B------:R-:W-:-:S03]  /*0450*/  IADD3 R4, PT, PT, R19, 0x20, RZ ;  /* 0x0000002013047810 */ /* 0x000fc60007ffe0ff */
[----:B--2---:R1:W-:Y:S04]  /*0460*/  @!P0 STS [R13], R8 ;  /* 0x000000080d008388 */ /* 0x0043e80000000800 */
[----:B------:R1:W-:Y:S01]  /*0470*/  @P0 STS [R13], RZ ;  /* 0x000000ff0d000388 */ /* 0x0003e20000000800 */
[----:B------:R-:W-:-:S04]  /*0480*/  ISETP.GE.U32.AND P0, PT, R4, UR6, PT ;  /* 0x0000000604007c0c */ /* 0x000fc8000bf06070 */
[----:B------:R-:W-:-:S13]  /*0490*/  ISETP.GE.OR P0, PT, R22, UR6, P0 ;  /* 0x0000000616007c0c */ /* 0x000fda0008706670 */
[----:B-1----:R-:W-:Y:S05]  /*04a0*/  @P0 BRA `(.L_x_2) ;  /* 0x0000000000180947 */ /* 0x002fea0003800000 */
[----:B------:R-:W1:Y:S02]  /*04b0*/  LDC.64 R8, c[0x0][0x388] ;  /* 0x0000e200ff087b82 */ /* 0x000e640000000a00 */
[----:B-1----:R-:W-:-:S06]  /*04c0*/  IMAD.WIDE.U32 R8, R5, 0x4, R8 ;  /* 0x0000000405087825 */ /* 0x002fcc00078e0008 */
[----:B------:R-:W2:Y:S01]  /*04d0*/  LDG.E R8, desc[UR8][R8.64] ;  /* 0x0000000808087981 */ /* 0x000ea2000c1e1900 */
[----:B------:R-:W-:-:S05]  /*04e0*/  LEA R13, R2, R17, 0xc ;  /* 0x00000011020d7211 */ /* 0x000fca00078e60ff */
[----:B--2---:R1:W-:Y:S01]  /*04f0*/  STS [R13], R8 ;  /* 0x000000080d007388 */ /* 0x0043e20000000800 */
[----:B------:R-:W-:Y:S05]  /*0500*/  BRA `(.L_x_3) ;  /* 0x0000000000087947 */ /* 0x000fea0003800000 */
.L_x_2:
[----:B------:R-:W-:-:S05]  /*0510*/  LEA R4, R2, R17, 0xc ;  /* 0x0000001102047211 */ /* 0x000fca00078e60ff */
[----:B------:R2:W-:Y:S02]  /*0520*/  STS [R4], RZ ;  /* 0x000000ff04007388 */ /* 0x0005e40000000800 */
.L_x_3:
[----:B------:R-:W-:Y:S05]  /*0530*/  BSYNC.RECONVERGENT B0 ;  /* 0x0000000000007941 */ /* 0x000fea0003800200 */
.L_x_1:
[C---:B--2---:R-:W-:Y:S01]  /*0540*/  LEA R4, R10.reuse, R7, 0xc ;  /* 0x000000070a047211 */ /* 0x044fe200078e60ff */
[----:B------:R-:W-:Y:S01]  /*0550*/  IMAD R24, R10, 0x1000, R20 ;  /* 0x000010000a187824 */ /* 0x000fe200078e0214 */
[----:B------:R-:W-:Y:S02]  /*0560*/  IADD3 R6, PT, PT, R6, 0x1, RZ ;  /* 0x0000000106067810 */ /* 0x000fe40007ffe0ff */
[----:B------:R-:W-:Y:S01]  /*0570*/  IADD3 R19, PT, PT, R19, 0x20, RZ ;  /* 0x0000002013137810 */ /* 0x000fe20007ffe0ff */
[----:B-1----:R-:W-:Y:S01]  /*0580*/  LDS R8, [R4] ;  /* 0x0000000004087984 */ /* 0x002fe20000000800 */
[----:B------:R-:W-:Y:S02]  /*0590*/  ISETP.NE.AND P0, PT, R6, RZ, PT ;  /* 0x000000ff0600720c */ /* 0x000fe40003f05270 */
[----:B------:R-:W-:Y:S01]  /*05a0*/  IADD3 R0, PT, PT, R0, 0x20, RZ ;  /* 0x0000002000007810 */ /* 0x000fe20007ffe0ff */
[----:B------:R-:W1:Y:S01]  /*05b0*/  LDS.128 R12, [R24] ;  /* 0x00000000180c7984 */ /* 0x000e620000000c00 */
[----:B------:R-:W-:-:S03]  /*05c0*/  IADD3 R18, PT, PT, R18, 0x20, RZ ;  /* 0x0000002012127810 */ /* 0x000fc60007ffe0ff */
[----:B------:R-:W2:Y:S04]  /*05d0*/  LDS R9, [R4+0x80] ;  /* 0x0000800004097984 */ /* 0x000ea80000000800 */
[----:B------:R-:W3:Y:S04]  /*05e0*/  LDS R10, [R4+0x100] ;  /* 0x00010000040a7984 */ /* 0x000ee80000000800 */
[----:B------:R-:W4:Y:S04]  /*05f0*/  LDS R27, [R4+0x180] ;  /* 0x00018000041b7984 */ /* 0x000f280000000800 */
[----:B------:R-:W-:Y:S04]  /*0600*/  LDS R29, [R4+0x280] ;  /* 0x00028000041d7984 */ /* 0x000fe80000000800 */
[----:B------:R-:W-:Y:S01]  /*0610*/  LDS R25, [R4+0x300] ;  /* 0x0003000004197984 */ /* 0x000fe20000000800 */
[----:B-1----:R-:W-:-:S04]  /*0620*/  FFMA R8, R12, R8, R11 ;  /* 0x000000080c087223 */ /* 0x002fc8000000000b */
[----:B--2---:R-:W-:Y:S02]  /*0630*/  FFMA R9, R9, R13, R8 ;  /* 0x0000000d09097223 */ /* 0x004fe40000000008 */
[----:B------:R-:W-:Y:S02]  /*0640*/  LDS R13, [R4+0x200] ;  /* 0x00020000040d7984 */ /* 0x000fe40000000800 */
[----:B---3--:R-:W-:Y:S02]  /*0650*/  FFMA R14, R10, R14, R9 ;  /* 0x0000000e0a0e7223 */ /* 0x008fe40000000009 */
[----:B------:R-:W1:Y:S02]  /*0660*/  LDS.128 R8, [R24+0x10] ;  /* 0x0000100018087984 */ /* 0x000e640000000c00 */
[----:B----4-:R-:W-:Y:S02]  /*0670*/  FFMA R15, R27, R15, R14 ;  /* 0x0000000f1b0f7223 */ /* 0x010fe4000000000e */
[----:B------:R-:W2:Y:S02]  /*0680*/  LDS R27, [R4+0x380] ;  /* 0x00038000041b7984 */ /* 0x000ea40000000800 */
[----:B-1----:R-:W-:-:S02]  /*0690*/  FFMA R8, R8, R13, R15 ;  /* 0x0000000d08087223 */ /* 0x002fc4000000000f */
[----:B------:R-:W-:Y:S02]  /*06a0*/  LDS.128 R12, [R24+0x20] ;  /* 0x00002000180c7984 */ /* 0x000fe40000000c00 */
[----:B------:R-:W-:Y:S02]  /*06b0*/  FFMA R8, R29, R9, R8 ;  /* 0x000000091d087223 */ /* 0x000fe40000000008 */
[----:B------:R-:W1:Y:S02]  /*06c0*/  LDS R9, [R4+0x400] ;  /* 0x0004000004097984 */ /* 0x000e640000000800 */
[----:B------:R-:W-:Y:S02]  /*06d0*/  FFMA R8, R25, R10, R8 ;  /* 0x0000000a19087223 */ /* 0x000fe40000000008 */
[----:B------:R-:W3:Y:S02]  /*06e0*/  LDS R29, [R4+0x480] ;  /* 0x00048000041d7984 */ /* 0x000ee40000000800 */
[----:B--2---:R-:W-:-:S02]  /*06f0*/  FFMA R11, R27, R11, R8 ;  /* 0x0000000b1b0b7223 */ /* 0x004fc40000000008 */
[----:B------:R-:W2:Y:S04]  /*0700*/  LDS R25, [R4+0x500] ;  /* 0x0005000004197984 */ /* 0x000ea80000000800 */
[----:B------:R-:W4:Y:S01]  /*0710*/  LDS R27, [R4+0x580] ;  /* 0x00058000041b7984 */ /* 0x000f220000000800 */
[----:B-1----:R-:W-:-:S03]  /*0720*/  FFMA R12, R12, R9, R11 ;  /* 0x000000090c0c7223 */ /* 0x002fc6000000000b */
[----:B------:R-:W-:Y:S01]  /*0730*/  LDS.128 R8, [R24+0x30] ;  /* 0x0000300018087984 */ /* 0x000fe20000000c00 */
[----:B---3--:R-:W-:-:S03]  /*0740*/  FFMA R12, R29, R13, R12 ;  /* 0x0000000d1d0c7223 */ /* 0x008fc6000000000c */
[----:B------:R-:W1:Y:S01]  /*0750*/  LDS R13, [R4+0x600] ;  /* 0x00060000040d7984 */ /* 0x000e620000000800 */
[----:B--2---:R-:W-:-:S03]  /*0760*/  FFMA R12, R25, R14, R12 ;  /* 0x0000000e190c7223 */ /* 0x004fc6000000000c */
[----:B------:R-:W2:Y:S01]  /*0770*/  LDS R29, [R4+0x680] ;  /* 0x00068000041d7984 */ /* 0x000ea20000000800 */
[----:B----4-:R-:W-:-:S03]  /*0780*/  FFMA R15, R27, R15, R12 ;  /* 0x0000000f1b0f7223 */ /* 0x010fc6000000000c */
[----:B------:R-:W3:Y:S04]  /*0790*/  LDS R25, [R4+0x700] ;  /* 0x0007000004197984 */ /* 0x000ee80000000800 */
[----:B------:R-:W4:Y:S01]  /*07a0*/  LDS R27, [R4+0x780] ;  /* 0x00078000041b7984 */ /* 0x000f220000000800 */
[----:B-1----:R-:W-:-:S03]  /*07b0*/  FFMA R8, R8, R13, R15 ;  /* 0x0000000d08087223 */ /* 0x002fc6000000000f */
[----:B------:R-:W-:Y:S01]  /*07c0*/  LDS.128 R12, [R24+0x40] ;  /* 0x00004000180c7984 */ /* 0x000fe20000000c00 */
[----:B--2---:R-:W-:-:S03]  /*07d0*/  FFMA R8, R29, R9, R8 ;  /* 0x000000091d087223 */ /* 0x004fc60000000008 */
[----:B------:R-:W1:Y:S01]  /*07e0*/  LDS R9, [R4+0x800] ;  /* 0x0008000004097984 */ /* 0x000e620000000800 */
[----:B---3--:R-:W-:-:S03]  /*07f0*/  FFMA R8, R25, R10, R8 ;  /* 0x0000000a19087223 */ /* 0x008fc60000000008 */
        /* <DEDUP_REMOVED lines=21> */
[----:B------:R-:W-:Y:S01]  /*0950*/  LDS R27, [R4+0xe80] ;  /* 0x000e8000041b7984 */ /* 0x000fe20000000800 */
[----:B-1----:R-:W-:-:S03]  /*0960*/  FFMA R8, R12, R9, R11 ;  /* 0x000000090c087223 */ /* 0x002fc6000000000b */
[----:B------:R-:W1:Y:S01]  /*0970*/  LDS R12, [R4+0xd80] ;  /* 0x000d8000040c7984 */ /* 0x000e620000000800 */
[----:B--2---:R-:W-:-:S03]  /*0980*/  FFMA R26, R29, R13, R8 ;  /* 0x0000000d1d1a7223 */ /* 0x004fc60000000008 */
[----:B------:R-:W-:Y:S01]  /*0990*/  LDS R13, [R4+0xe00] ;  /* 0x000e0000040d7984 */ /* 0x000fe20000000800 */
[----:B---3--:R-:W-:-:S03]  /*09a0*/  FFMA R25, R25, R14, R26 ;  /* 0x0000000e19197223 */ /* 0x008fc6000000001a */
[----:B------:R-:W2:Y:S04]  /*09b0*/  LDS.128 R8, [R24+0x70] ;  /* 0x0000700018087984 */ /* 0x000ea80000000c00 */
[----:B------:R-:W3:Y:S04]  /*09c0*/  LDS R14, [R4+0xf00] ;  /* 0x000f0000040e7984 */ /* 0x000ee80000000800 */
[----:B------:R-:W4:Y:S01]  /*09d0*/  LDS R29, [R4+0xf80] ;  /* 0x000f8000041d7984 */ /* 0x000f220000000800 */
[----:B-1----:R-:W-:-:S04]  /*09e0*/  FFMA R15, R12, R15, R25 ;  /* 0x0000000f0c0f7223 */ /* 0x002fc80000000019 */
[----:B--2---:R-:W-:-:S04]  /*09f0*/  FFMA R8, R8, R13, R15 ;  /* 0x0000000d08087223 */ /* 0x004fc8000000000f */
[----:B------:R-:W-:Y:S01]  /*0a00*/  FFMA R9, R27, R9, R8 ;  /* 0x000000091b097223 */ /* 0x000fe20000000008 */
[----:B0-----:R-:W-:-:S03]  /*0a10*/  MOV R8, R3 ;  /* 0x0000000300087202 */ /* 0x001fc60000000f00 */
[----:B---3--:R-:W-:Y:S01]  /*0a20*/  FFMA R10, R14, R10, R9 ;  /* 0x0000000a0e0a7223 */ /* 0x008fe20000000009 */
[----:B------:R-:W-:-:S03]  /*0a30*/  LEA R5, R8, R5, 0x5 ;  /* 0x0000000508057211 */ /* 0x000fc600078e28ff */
[----:B----4-:R-:W-:Y:S01]  /*0a40*/  FFMA R11, R29, R11, R10 ;  /* 0x0000000b1d0b7223 */ /* 0x010fe2000000000a */
[----:B------:R-:W-:Y:S06]  /*0a50*/  BAR.SYNC.DEFER_BLOCKING 0x0 ;  /* 0x0000000000007b1d */ /* 0x000fec0000010000 */
[----:B------:R-:W-:Y:S05]  /*0a60*/  @P0 BRA `(.L_x_4) ;  /* 0xfffffff800400947 */ /* 0x000fea000383ffff */
.L_x_0:
[----:B------:R-:W-:-:S04]  /*0a70*/  VIMNMX R3, PT, PT, R23, R22, !PT ;  /* 0x0000001617037248 */ /* 0x000fc80007fe0100 */
[----:B------:R-:W-:-:S13]  /*0a80*/  ISETP.GE.AND P0, PT, R3, R8, PT ;  /* 0x000000080300720c */ /* 0x000fda0003f06270 */
[----:B------:R-:W-:Y:S05]  /*0a90*/  @P0 EXIT ;  /* 0x000000000000094d */ /* 0x000fea0003800000 */
[----:B------:R-:W0:Y:S01]  /*0aa0*/  LDC.64 R2, c[0x0][0x390] ;  /* 0x0000e400ff027b82 */ /* 0x000e220000000a00 */
[----:B------:R-:W-:-:S04]  /*0ab0*/  IMAD R23, R23, R8, R22 ;  /* 0x0000000817177224 */ /* 0x000fc800078e0216 */
[----:B0-----:R-:W-:-:S05]  /*0ac0*/  IMAD.WIDE R2, R23, 0x4, R2 ;  /* 0x0000000417027825 */ /* 0x001fca00078e0202 */
[----:B------:R-:W-:Y:S01]  /*0ad0*/  STG.E desc[UR8][R2.64], R11 ;  /* 0x0000000b02007986 */ /* 0x000fe2000c101908 */
[----:B------:R-:W-:Y:S05]  /*0ae0*/  EXIT ;  /* 0x000000000000794d */ /* 0x000fea0003800000 */
.L_x_5:
[----:B------:R-:W-:-:S00]  /*0af0*/  BRA `(.L_x_5) ;  /* 0xfffffffc00fc7947 */ /* 0x000fc0000383ffff */
[----:B------:R-:W-:-:S00]  /*0b00*/  NOP ;  /* 0x0000000000007918 */ /* 0x000fc00000000000 */
[----:B------:R-:W-:-:S00]  /*0b10*/  NOP ;  /* 0x0000000000007918 */ /* 0x000fc00000000000 */
[----:B------:R-:W-:-:S00]  /*0b20*/  NOP ;  /* 0x0000000000007918 */ /* 0x000fc00000000000 */
[----:B------:R-:W-:-:S00]  /*0b30*/  NOP ;  /* 0x0000000000007918 */ /* 0x000fc00000000000 */
[----:B------:R-:W-:-:S00]  /*0b40*/  NOP ;  /* 0x0000000000007918 */ /* 0x000fc00000000000 */
[----:B------:R-:W-:-:S00]  /*0b50*/  NOP ;  /* 0x0000000000007918 */ /* 0x000fc00000000000 */
[----:B------:R-:W-:-:S00]  /*0b60*/  NOP ;  /* 0x0000000000007918 */ /* 0x000fc00000000000 */
[----:B------:R-:W-:-:S00]  /*0b70*/  NOP ;  /* 0x0000000000007918 */ /* 0x000fc00000000000 */
.L_x_6:


//--------------------- .nv.shared._Z24mmul_tiled_double_bufferPKfS0_Pfi --------------------------
	.section	.nv.shared._Z24mmul_tiled_double_bufferPKfS0_Pfi,"aw",@nobits
	.sectionflags	@""
	.align	4
.nv.shared._Z24mmul_tiled_double_bufferPKfS0_Pfi:
	.zero		17408


//--------------------- .nv.shared.reserved.0     --------------------------
	.section	.nv.shared.reserved.0,"aw",@nobits
	.weak		__nv_reservedSMEM_offset_0_alias
	.size		__nv_reservedSMEM_offset_0_alias, 0, 64
	.other		__nv_reservedSMEM_offset_0_alias,@"STO_CUDA_RESERVED_SHARED STV_DEFAULT"
__nv_reservedSMEM_offset_0_alias:
	.zero		0
	.zero		64


//--------------------- .nv.constant0._Z24mmul_tiled_double_bufferPKfS0_Pfi --------------------------
	.section	.nv.constant0._Z24mmul_tiled_double_bufferPKfS0_Pfi,"a",@progbits
	.sectionflags	@""
	.align	4
.nv.constant0._Z24mmul_tiled_double_bufferPKfS0_Pfi:
	.zero		924


//--------------------- SYMBOLS --------------------------

	.type		.nv.reservedSmem.offset0,@object
	.size		.nv.reservedSmem.offset0,0x4
	.type		.nv.reservedSmem.cap,@object
	.size		.nv.reservedSmem.cap,0x4
